	.headerflags	@"EF_CUDA_TEXMODE_UNIFIED EF_CUDA_64BIT_ADDRESS EF_CUDA_ACCELERATORS EF_CUDA_SM90 EF_CUDA_VIRTUAL_SM(EF_CUDA_SM90)"
	.elftype	@"ET_EXEC"


//--------------------- .nv.info                  --------------------------
	.section	.nv.info,"",@"SHT_CUDA_INFO"
	.align	4


	//----- nvinfo : EIATTR_REGCOUNT
	.align		4
        /*0000*/ 	.byte	0x04, 0x2f
        /*0002*/ 	.short	(.L_3 - .L_2)
	.align		4
.L_2:
        /*0004*/ 	.word	index@(triton_poi_fused__native_batch_norm_legit_no_training_9)
        /*0008*/ 	.word	0x00000012


	//----- nvinfo : EIATTR_MIN_STACK_SIZE
	.align		4
.L_3:
        /*000c*/ 	.byte	0x04, 0x12
        /*000e*/ 	.short	(.L_5 - .L_4)
	.align		4
.L_4:
        /*0010*/ 	.word	index@(triton_poi_fused__native_batch_norm_legit_no_training_9)
        /*0014*/ 	.word	0x00000000


	//----- nvinfo : EIATTR_FRAME_SIZE
	.align		4
.L_5:
        /*0018*/ 	.byte	0x04, 0x11
        /*001a*/ 	.short	(.L_7 - .L_6)
	.align		4
.L_6:
        /*001c*/ 	.word	index@(triton_poi_fused__native_batch_norm_legit_no_training_9)
        /*0020*/ 	.word	0x00000000


	//----- nvinfo : EIATTR_MIN_STACK_SIZE
	.align		4
.L_7:
        /*0024*/ 	.byte	0x04, 0x12
        /*0026*/ 	.short	(.L_9 - .L_8)
	.align		4
.L_8:
        /*0028*/ 	.word	index@(triton_poi_fused__native_batch_norm_legit_no_training_9)
        /*002c*/ 	.word	0x00000000
.L_9:


//--------------------- .nv.info.triton_poi_fused__native_batch_norm_legit_no_training_9 --------------------------
	.section	.nv.info.triton_poi_fused__native_batch_norm_legit_no_training_9,"",@"SHT_CUDA_INFO"
	.sectionflags	@""
	.align	4


	//----- nvinfo : EIATTR_CUDA_API_VERSION
	.align		4
        /*0000*/ 	.byte	0x04, 0x37
        /*0002*/ 	.short	(.L_11 - .L_10)
.L_10:
        /*0004*/ 	.word	0x0000007c


	//----- nvinfo : EIATTR_KPARAM_INFO
	.align		4
.L_11:
        /*0008*/ 	.byte	0x04, 0x17
        /*000a*/ 	.short	(.L_13 - .L_12)
.L_12:
        /*000c*/ 	.word	0x00000000
        /*0010*/ 	.short	0x0006
        /*0012*/ 	.short	0x0030
        /*0014*/ 	.byte	0x00, 0xf0, 0x11, 0x00


	//----- nvinfo : EIATTR_KPARAM_INFO
	.align		4
.L_13:
        /*0018*/ 	.byte	0x04, 0x17
        /*001a*/ 	.short	(.L_15 - .L_14)
.L_14:
        /*001c*/ 	.word	0x00000000
        /*0020*/ 	.short	0x0005
        /*0022*/ 	.short	0x0028
        /*0024*/ 	.byte	0x00, 0xf4, 0x21, 0x00


	//----- nvinfo : EIATTR_KPARAM_INFO
	.align		4
.L_15:
        /*0028*/ 	.byte	0x04, 0x17
        /*002a*/ 	.short	(.L_17 - .L_16)
.L_16:
        /*002c*/ 	.word	0x00000000
        /*0030*/ 	.short	0x0004
        /*0032*/ 	.short	0x0020
        /*0034*/ 	.byte	0x00, 0xf4, 0x21, 0x00


	//----- nvinfo : EIATTR_KPARAM_INFO
	.align		4
.L_17:
        /*0038*/ 	.byte	0x04, 0x17
        /*003a*/ 	.short	(.L_19 - .L_18)
.L_18:
        /*003c*/ 	.word	0x00000000
        /*0040*/ 	.short	0x0003
        /*0042*/ 	.short	0x0018
        /*0044*/ 	.byte	0x00, 0xf4, 0x21, 0x00


	//----- nvinfo : EIATTR_KPARAM_INFO
	.align		4
.L_19:
        /*0048*/ 	.byte	0x04, 0x17
        /*004a*/ 	.short	(.L_21 - .L_20)
.L_20:
        /*004c*/ 	.word	0x00000000
        /*0050*/ 	.short	0x0002
        /*0052*/ 	.short	0x0010
        /*0054*/ 	.byte	0x00, 0xf4, 0x21, 0x00


	//----- nvinfo : EIATTR_KPARAM_INFO
	.align		4
.L_21:
        /*0058*/ 	.byte	0x04, 0x17
        /*005a*/ 	.short	(.L_23 - .L_22)
.L_22:
        /*005c*/ 	.word	0x00000000
        /*0060*/ 	.short	0x0001
        /*0062*/ 	.short	0x0008
        /*0064*/ 	.byte	0x00, 0xf4, 0x21, 0x00


	//----- nvinfo : EIATTR_KPARAM_INFO
	.align		4
.L_23:
        /*0068*/ 	.byte	0x04, 0x17
        /*006a*/ 	.short	(.L_25 - .L_24)
.L_24:
        /*006c*/ 	.word	0x00000000
        /*0070*/ 	.short	0x0000
        /*0072*/ 	.short	0x0000
        /*0074*/ 	.byte	0x00, 0xf4, 0x21, 0x00


	//----- nvinfo : EIATTR_SPARSE_MMA_MASK
	.align		4
.L_25:
        /*0078*/ 	.byte	0x03, 0x50
        /*007a*/ 	.short	0x0000


	//----- nvinfo : EIATTR_MAXREG_COUNT
	.align		4
        /*007c*/ 	.byte	0x03, 0x1b
        /*007e*/ 	.short	0x00ff


	//----- nvinfo : EIATTR_EXIT_INSTR_OFFSETS
	.align		4
        /*0080*/ 	.byte	0x04, 0x1c
        /*0082*/ 	.short	(.L_27 - .L_26)


	//   ....[0]....
.L_26:
        /*0084*/ 	.word	0x00000300


	//   ....[1]....
        /*0088*/ 	.word	0x00000320


	//----- nvinfo : EIATTR_REQNTID
	.align		4
.L_27:
        /*008c*/ 	.byte	0x04, 0x10
        /*008e*/ 	.short	(.L_29 - .L_28)
.L_28:
        /*0090*/ 	.word	0x00000080
        /*0094*/ 	.word	0x00000001
        /*0098*/ 	.word	0x00000001


	//----- nvinfo : EIATTR_CBANK_PARAM_SIZE
	.align		4
.L_29:
        /*009c*/ 	.byte	0x03, 0x19
        /*009e*/ 	.short	0x0034


	//----- nvinfo : EIATTR_PARAM_CBANK
	.align		4
        /*00a0*/ 	.byte	0x04, 0x0a
        /*00a2*/ 	.short	(.L_31 - .L_30)
	.align		4
.L_30:
        /*00a4*/ 	.word	index@(.nv.constant0.triton_poi_fused__native_batch_norm_legit_no_training_9)
        /*00a8*/ 	.short	0x0210
        /*00aa*/ 	.short	0x0034


	//----- nvinfo : EIATTR_SW_WAR
	.align		4
.L_31:
        /*00ac*/ 	.byte	0x04, 0x36
        /*00ae*/ 	.short	(.L_33 - .L_32)
.L_32:
        /*00b0*/ 	.word	0x00000008
.L_33:


//--------------------- .nv.callgraph             --------------------------
	.section	.nv.callgraph,"",@"SHT_CUDA_CALLGRAPH"
	.align	4
	.sectionentsize	8
	.align		4
        /*0000*/ 	.word	0x00000000
	.align		4
        /*0004*/ 	.word	0xffffffff
	.align		4
        /*0008*/ 	.word	0x00000000
	.align		4
        /*000c*/ 	.word	0xfffffffe
	.align		4
        /*0010*/ 	.word	0x00000000
	.align		4
        /*0014*/ 	.word	0xfffffffd
	.align		4
        /*0018*/ 	.word	0x00000000
	.align		4
        /*001c*/ 	.word	0xfffffffc


//--------------------- .nv.constant4             --------------------------
	.section	.nv.constant4,"a",@progbits
	.align	8
	.align		8
.nv.constant4:
        /*0000*/ 	.dword	_$_str
	.align		8
        /*0008*/ 	.dword	_$_str_$_2


//--------------------- .text.triton_poi_fused__native_batch_norm_legit_no_training_9 --------------------------
	.section	.text.triton_poi_fused__native_batch_norm_legit_no_training_9,"ax",@progbits
	.align	128
        .global         triton_poi_fused__native_batch_norm_legit_no_training_9
        .type           triton_poi_fused__native_batch_norm_legit_no_training_9,@function
        .size           triton_poi_fused__native_batch_norm_legit_no_training_9,(.L_x_1 - triton_poi_fused__native_batch_norm_legit_no_training_9)
        .other          triton_poi_fused__native_batch_norm_legit_no_training_9,@"STO_CUDA_ENTRY STV_DEFAULT"
triton_poi_fused__native_batch_norm_legit_no_training_9:
.text.triton_poi_fused__native_batch_norm_legit_no_training_9:
[----:B------:R-:W0:Y:S01]  /*0000*/  LDC R1, c[0x0][0x28] ;  /* 0x00000a00ff017b82 */ /* 0x000e220000000800 */
[----:B------:R-:W1:Y:S07]  /*0010*/  S2R R0, SR_TID.X ;  /* 0x0000000000007919 */ /* 0x000e6e0000002100 */
[----:B------:R-:W2:Y:S01]  /*0020*/  LDC.64 R8, c[0x0][0x220] ;  /* 0x00008800ff087b82 */ /* 0x000ea20000000a00 */
[----:B------:R-:W-:Y:S01]  /*0030*/  HFMA2.MMA R14, -RZ, RZ, 0, 0 ;  /* 0x00000000ff0e7435 */ /* 0x000fe200000001ff */
[----:B------:R-:W-:Y:S01]  /*0040*/  ULDC.64 UR4, c[0x0][0x208] ;  /* 0x0000820000047ab9 */ /* 0x000fe20000000a00 */
[----:B------:R-:W3:Y:S05]  /*0050*/  S2R R3, SR_CTAID.X ;  /* 0x0000000000037919 */ /* 0x000eea0000002500 */
[----:B------:R-:W4:Y:S08]  /*0060*/  LDC.64 R4, c[0x0][0x210] ;  /* 0x00008400ff047b82 */ /* 0x000f300000000a00 */
[----:B------:R-:W5:Y:S08]  /*0070*/  LDC.64 R6, c[0x0][0x218] ;  /* 0x00008600ff067b82 */ /* 0x000f700000000a00 */
[----:B------:R-:W5:Y:S01]  /*0080*/  LDC.64 R10, c[0x0][0x228] ;  /* 0x00008a00ff0a7b82 */ /* 0x000f620000000a00 */
[----:B-1----:R-:W-:-:S07]  /*0090*/  LOP3.LUT R0, R0, 0x7f, RZ, 0xc0, !PT ;  /* 0x0000007f00007812 */ /* 0x002fce00078ec0ff */
[----:B------:R-:W1:Y:S01]  /*00a0*/  LDC.64 R12, c[0x0][0x230] ;  /* 0x00008c00ff0c7b82 */ /* 0x000e620000000a00 */
[----:B---3--:R-:W-:Y:S02]  /*00b0*/  SHF.R.S32.HI R2, RZ, 0x18, R3 ;  /* 0x00000018ff027819 */ /* 0x008fe40000011403 */
[----:B------:R-:W-:Y:S02]  /*00c0*/  LEA R0, R3, R0, 0x7 ;  /* 0x0000000003007211 */ /* 0x000fe400078e38ff */
[----:B------:R-:W-:Y:S02]  /*00d0*/  SGXT R3, R2, 0x1 ;  /* 0x000000010203781a */ /* 0x000fe40000000200 */
[----:B------:R-:W-:Y:S02]  /*00e0*/  ISETP.GE.AND P2, PT, R0, 0x100, PT ;  /* 0x000001000000780c */ /* 0x000fe40003f46270 */
[----:B------:R-:W-:-:S04]  /*00f0*/  LEA.HI R3, R3, R0, RZ, 0x4 ;  /* 0x0000000003037211 */ /* 0x000fc800078f20ff */
[----:B------:R-:W-:-:S04]  /*0100*/  SHF.R.S32.HI R3, RZ, 0x4, R3 ;  /* 0x00000004ff037819 */ /* 0x000fc80000011403 */
[----:B------:R-:W-:-:S04]  /*0110*/  LEA.HI R2, R3, R3, RZ, 0x2 ;  /* 0x0000000303027211 */ /* 0x000fc800078f10ff */
[----:B------:R-:W-:-:S04]  /*0120*/  LOP3.LUT R2, R2, 0xfffffffc, RZ, 0xc0, !PT ;  /* 0xfffffffc02027812 */ /* 0x000fc800078ec0ff */
[----:B------:R-:W-:-:S05]  /*0130*/  IADD3 R15, R3, -R2, RZ ;  /* 0x80000002030f7210 */ /* 0x000fca0007ffe0ff */
[----:B--2---:R-:W-:-:S05]  /*0140*/  IMAD.WIDE R8, R15, 0x4, R8 ;  /* 0x000000040f087825 */ /* 0x004fca00078e0208 */
[----:B------:R2:W3:Y:S01]  /*0150*/  @!P2 LDG.E.EL R14, desc[UR4][R8.64] ;  /* 0x00000004080ea981 */ /* 0x0004e2000c2e1900 */
[----:B------:R-:W-:Y:S01]  /*0160*/  CS2R R2, SRZ ;  /* 0x0000000000027805 */ /* 0x000fe2000001ff00 */
[----:B----4-:R-:W-:-:S04]  /*0170*/  IMAD.WIDE R4, R0, 0x4, R4 ;  /* 0x0000000400047825 */ /* 0x010fc800078e0204 */
[C---:B-----5:R-:W-:Y:S01]  /*0180*/  IMAD.WIDE R6, R15.reuse, 0x4, R6 ;  /* 0x000000040f067825 */ /* 0x060fe200078e0206 */
[----:B------:R4:W5:Y:S03]  /*0190*/  @!P2 LDG.E R2, desc[UR4][R4.64] ;  /* 0x000000040402a981 */ /* 0x000966000c1e1900 */
[C---:B0-2---:R-:W-:Y:S01]  /*01a0*/  IMAD.WIDE R8, R15.reuse, 0x4, R10 ;  /* 0x000000040f087825 */ /* 0x045fe200078e020a */
[----:B------:R0:W5:Y:S03]  /*01b0*/  @!P2 LDG.E.EL R3, desc[UR4][R6.64] ;  /* 0x000000040603a981 */ /* 0x000166000c2e1900 */
[----:B-1----:R-:W-:Y:S01]  /*01c0*/  IMAD.WIDE R10, R15, 0x4, R12 ;  /* 0x000000040f0a7825 */ /* 0x002fe200078e020c */
[----:B------:R-:W-:Y:S01]  /*01d0*/  CS2R R12, SRZ ;  /* 0x00000000000c7805 */ /* 0x000fe2000001ff00 */
[----:B----4-:R-:W1:Y:S05]  /*01e0*/  LDC.64 R4, c[0x0][0x238] ;  /* 0x00008e00ff047b82 */ /* 0x010e6a0000000a00 */
[----:B------:R-:W2:Y:S04]  /*01f0*/  @!P2 LDG.E.EL R12, desc[UR4][R8.64] ;  /* 0x00000004080ca981 */ /* 0x000ea8000c2e1900 */
[----:B------:R-:W2:Y:S01]  /*0200*/  @!P2 LDG.E.EL R13, desc[UR4][R10.64] ;  /* 0x000000040a0da981 */ /* 0x000ea2000c2e1900 */
[----:B0-----:R-:W-:Y:S01]  /*0210*/  MOV R6, 0x3e800000 ;  /* 0x3e80000000067802 */ /* 0x001fe20000000f00 */
[----:B---3--:R-:W-:-:S04]  /*0220*/  FADD R14, R14, 9.9999997473787516356e-06 ;  /* 0x3727c5ac0e0e7421 */ /* 0x008fc80000000000 */
[----:B------:R-:W0:Y:S01]  /*0230*/  MUFU.SQRT R15, R14 ;  /* 0x0000000e000f7308 */ /* 0x000e220000002000 */
[----:B-----5:R-:W-:Y:S01]  /*0240*/  FADD R2, -R3, R2 ;  /* 0x0000000203027221 */ /* 0x020fe20000000100 */
[C---:B0-----:R-:W-:Y:S02]  /*0250*/  FSETP.GT.AND P0, PT, R15.reuse, 8.50705917302346158658e+37, PT ;  /* 0x7e8000000f00780b */ /* 0x041fe40003f04000 */
[----:B------:R-:W-:Y:S02]  /*0260*/  FSETP.GEU.AND P1, PT, R15, 1.175494350822287508e-38, PT ;  /* 0x008000000f00780b */ /* 0x000fe40003f2e000 */
[----:B------:R-:W-:-:S09]  /*0270*/  FSEL R6, R6, 1, P0 ;  /* 0x3f80000006067808 */ /* 0x000fd20000000000 */
[----:B------:R-:W-:Y:S02]  /*0280*/  @P0 FMUL R15, R15, 0.25 ;  /* 0x3e8000000f0f0820 */ /* 0x000fe40000400000 */
[----:B------:R-:W-:Y:S02]  /*0290*/  @!P1 FMUL R6, R6, 16777216 ;  /* 0x4b80000006069820 */ /* 0x000fe40000400000 */
[----:B------:R-:W-:-:S06]  /*02a0*/  @!P1 FMUL R15, R15, 16777216 ;  /* 0x4b8000000f0f9820 */ /* 0x000fcc0000400000 */
[----:B------:R-:W0:Y:S02]  /*02b0*/  MUFU.RCP R15, R15 ;  /* 0x0000000f000f7308 */ /* 0x000e240000001000 */
[----:B0-----:R-:W-:-:S04]  /*02c0*/  FMUL R3, R15, R6 ;  /* 0x000000060f037220 */ /* 0x001fc80000400000 */
[----:B------:R-:W-:Y:S01]  /*02d0*/  FMUL R6, R2, R3 ;  /* 0x0000000302067220 */ /* 0x000fe20000400000 */
[----:B-1----:R-:W-:-:S04]  /*02e0*/  IMAD.WIDE R2, R0, 0x4, R4 ;  /* 0x0000000400027825 */ /* 0x002fc800078e0204 */
[----:B--2---:R-:W-:Y:S01]  /*02f0*/  FFMA R13, R6, R12, R13 ;  /* 0x0000000c060d7223 */ /* 0x004fe2000000000d */
[----:B------:R-:W-:Y:S06]  /*0300*/  @P2 EXIT ;  /* 0x000000000000294d */ /* 0x000fec0003800000 */
[----:B------:R-:W-:Y:S01]  /*0310*/  STG.E desc[UR4][R2.64], R13 ;  /* 0x0000000d02007986 */ /* 0x000fe2000c101904 */
[----:B------:R-:W-:Y:S05]  /*0320*/  EXIT ;  /* 0x000000000000794d */ /* 0x000fea0003800000 */
.L_x_0:
[----:B------:R-:W-:-:S00]  /*0330*/  BRA `(.L_x_0) ;  /* 0xfffffffc00fc7947 */ /* 0x000fc0000383ffff */
[----:B------:R-:W-:-:S00]  /*0340*/  NOP ;  /* 0x0000000000007918 */ /* 0x000fc00000000000 */
        /* <DEDUP_REMOVED lines=11> */
.L_x_1:


//--------------------- .nv.global.init           --------------------------
	.section	.nv.global.init,"aw",@progbits
.nv.global.init:
	.type		_$_str,@object
	.size		_$_str,(_$_str_$_2 - _$_str)
_$_str:
        /*0000*/ 	.byte	0x5f, 0x5f, 0x43, 0x55, 0x44, 0x41, 0x5f, 0x46, 0x54, 0x5a, 0x00
	.type		_$_str_$_2,@object
	.size		_$_str_$_2,(.L_1 - _$_str_$_2)
_$_str_$_2:
        /*000b*/ 	.byte	0x5f, 0x5f, 0x43, 0x55, 0x44, 0x41, 0x5f, 0x50, 0x52, 0x45, 0x43, 0x5f, 0x53, 0x51, 0x52, 0x54
        /*001b*/ 	.byte	0x00
.L_1:


//--------------------- .nv.constant0.triton_poi_fused__native_batch_norm_legit_no_training_9 --------------------------
	.section	.nv.constant0.triton_poi_fused__native_batch_norm_legit_no_training_9,"a",@progbits
	.sectionflags	@""
	.align	4
.nv.constant0.triton_poi_fused__native_batch_norm_legit_no_training_9:
	.zero		580
